	.headerflags	@"EF_CUDA_TEXMODE_UNIFIED EF_CUDA_64BIT_ADDRESS EF_CUDA_ACCELERATORS EF_CUDA_SM90 EF_CUDA_VIRTUAL_SM(EF_CUDA_SM90)"
	.elftype	@"ET_EXEC"


//--------------------- .nv.info                  --------------------------
	.section	.nv.info,"",@"SHT_CUDA_INFO"
	.align	4


	//----- nvinfo : EIATTR_REGCOUNT
	.align		4
        /*0000*/ 	.byte	0x04, 0x2f
        /*0002*/ 	.short	(.L_1 - .L_0)
	.align		4
.L_0:
        /*0004*/ 	.word	index@(triton_poi_fused_addmm_relu_1)
        /*0008*/ 	.word	0x0000000a


	//----- nvinfo : EIATTR_MIN_STACK_SIZE
	.align		4
.L_1:
        /*000c*/ 	.byte	0x04, 0x12
        /*000e*/ 	.short	(.L_3 - .L_2)
	.align		4
.L_2:
        /*0010*/ 	.word	index@(triton_poi_fused_addmm_relu_1)
        /*0014*/ 	.word	0x00000000


	//----- nvinfo : EIATTR_FRAME_SIZE
	.align		4
.L_3:
        /*0018*/ 	.byte	0x04, 0x11
        /*001a*/ 	.short	(.L_5 - .L_4)
	.align		4
.L_4:
        /*001c*/ 	.word	index@(triton_poi_fused_addmm_relu_1)
        /*0020*/ 	.word	0x00000000


	//----- nvinfo : EIATTR_MIN_STACK_SIZE
	.align		4
.L_5:
        /*0024*/ 	.byte	0x04, 0x12
        /*0026*/ 	.short	(.L_7 - .L_6)
	.align		4
.L_6:
        /*0028*/ 	.word	index@(triton_poi_fused_addmm_relu_1)
        /*002c*/ 	.word	0x00000000
.L_7:


//--------------------- .nv.info.triton_poi_fused_addmm_relu_1 --------------------------
	.section	.nv.info.triton_poi_fused_addmm_relu_1,"",@"SHT_CUDA_INFO"
	.sectionflags	@""
	.align	4


	//----- nvinfo : EIATTR_CUDA_API_VERSION
	.align		4
        /*0000*/ 	.byte	0x04, 0x37
        /*0002*/ 	.short	(.L_9 - .L_8)
.L_8:
        /*0004*/ 	.word	0x0000007c


	//----- nvinfo : EIATTR_KPARAM_INFO
	.align		4
.L_9:
        /*0008*/ 	.byte	0x04, 0x17
        /*000a*/ 	.short	(.L_11 - .L_10)
.L_10:
        /*000c*/ 	.word	0x00000000
        /*0010*/ 	.short	0x0002
        /*0012*/ 	.short	0x0010
        /*0014*/ 	.byte	0x00, 0xf0, 0x11, 0x00


	//----- nvinfo : EIATTR_KPARAM_INFO
	.align		4
.L_11:
        /*0018*/ 	.byte	0x04, 0x17
        /*001a*/ 	.short	(.L_13 - .L_12)
.L_12:
        /*001c*/ 	.word	0x00000000
        /*0020*/ 	.short	0x0001
        /*0022*/ 	.short	0x0008
        /*0024*/ 	.byte	0x00, 0xf4, 0x21, 0x00


	//----- nvinfo : EIATTR_KPARAM_INFO
	.align		4
.L_13:
        /*0028*/ 	.byte	0x04, 0x17
        /*002a*/ 	.short	(.L_15 - .L_14)
.L_14:
        /*002c*/ 	.word	0x00000000
        /*0030*/ 	.short	0x0000
        /*0032*/ 	.short	0x0000
        /*0034*/ 	.byte	0x00, 0xf4, 0x21, 0x00


	//----- nvinfo : EIATTR_SPARSE_MMA_MASK
	.align		4
.L_15:
        /*0038*/ 	.byte	0x03, 0x50
        /*003a*/ 	.short	0x0000


	//----- nvinfo : EIATTR_MAXREG_COUNT
	.align		4
        /*003c*/ 	.byte	0x03, 0x1b
        /*003e*/ 	.short	0x00ff


	//----- nvinfo : EIATTR_EXIT_INSTR_OFFSETS
	.align		4
        /*0040*/ 	.byte	0x04, 0x1c
        /*0042*/ 	.short	(.L_17 - .L_16)


	//   ....[0]....
.L_16:
        /*0044*/ 	.word	0x00000120


	//   ....[1]....
        /*0048*/ 	.word	0x00000140


	//----- nvinfo : EIATTR_REQNTID
	.align		4
.L_17:
        /*004c*/ 	.byte	0x04, 0x10
        /*004e*/ 	.short	(.L_19 - .L_18)
.L_18:
        /*0050*/ 	.word	0x00000020
        /*0054*/ 	.word	0x00000001
        /*0058*/ 	.word	0x00000001


	//----- nvinfo : EIATTR_CBANK_PARAM_SIZE
	.align		4
.L_19:
        /*005c*/ 	.byte	0x03, 0x19
        /*005e*/ 	.short	0x0014


	//----- nvinfo : EIATTR_PARAM_CBANK
	.align		4
        /*0060*/ 	.byte	0x04, 0x0a
        /*0062*/ 	.short	(.L_21 - .L_20)
	.align		4
.L_20:
        /*0064*/ 	.word	index@(.nv.constant0.triton_poi_fused_addmm_relu_1)
        /*0068*/ 	.short	0x0210
        /*006a*/ 	.short	0x0014


	//----- nvinfo : EIATTR_SW_WAR
	.align		4
.L_21:
        /*006c*/ 	.byte	0x04, 0x36
        /*006e*/ 	.short	(.L_23 - .L_22)
.L_22:
        /*0070*/ 	.word	0x00000008
.L_23:


//--------------------- .nv.callgraph             --------------------------
	.section	.nv.callgraph,"",@"SHT_CUDA_CALLGRAPH"
	.align	4
	.sectionentsize	8
	.align		4
        /*0000*/ 	.word	0x00000000
	.align		4
        /*0004*/ 	.word	0xffffffff
	.align		4
        /*0008*/ 	.word	0x00000000
	.align		4
        /*000c*/ 	.word	0xfffffffe
	.align		4
        /*0010*/ 	.word	0x00000000
	.align		4
        /*0014*/ 	.word	0xfffffffd
	.align		4
        /*0018*/ 	.word	0x00000000
	.align		4
        /*001c*/ 	.word	0xfffffffc


//--------------------- .text.triton_poi_fused_addmm_relu_1 --------------------------
	.section	.text.triton_poi_fused_addmm_relu_1,"ax",@progbits
	.align	128
        .global         triton_poi_fused_addmm_relu_1
        .type           triton_poi_fused_addmm_relu_1,@function
        .size           triton_poi_fused_addmm_relu_1,(.L_x_1 - triton_poi_fused_addmm_relu_1)
        .other          triton_poi_fused_addmm_relu_1,@"STO_CUDA_ENTRY STV_DEFAULT"
triton_poi_fused_addmm_relu_1:
.text.triton_poi_fused_addmm_relu_1:
[----:B------:R-:W0:Y:S02]  /*0000*/  LDC R1, c[0x0][0x28] ;  /* 0x00000a00ff017b82 */ /* 0x000e240000000800 */
[----:B------:R-:W1:Y:S01]  /*0010*/  S2R R6, SR_TID.X ;  /* 0x0000000000067919 */ /* 0x000e620000002100 */
[----:B------:R-:W2:Y:S01]  /*0020*/  LDC.64 R2, c[0x0][0x210] ;  /* 0x00008400ff027b82 */ /* 0x000ea20000000a00 */
[----:B------:R-:W-:Y:S01]  /*0030*/  ULDC.64 UR4, c[0x0][0x208] ;  /* 0x0000820000047ab9 */ /* 0x000fe20000000a00 */
[----:B------:R-:W3:Y:S06]  /*0040*/  S2R R7, SR_CTAID.X ;  /* 0x0000000000077919 */ /* 0x000eec0000002500 */
[----:B------:R-:W4:Y:S01]  /*0050*/  LDC.64 R4, c[0x0][0x218] ;  /* 0x00008600ff047b82 */ /* 0x000f220000000a00 */
[----:B-1----:R-:W-:Y:S01]  /*0060*/  LOP3.LUT R0, R6, 0x3, RZ, 0xc0, !PT ;  /* 0x0000000306007812 */ /* 0x002fe200078ec0ff */
[----:B----4-:R-:W4:Y:S04]  /*0070*/  LDG.E R5, desc[UR4][R4.64] ;  /* 0x0000000404057981 */ /* 0x010f28000c1e1900 */
[----:B---3--:R-:W-:-:S02]  /*0080*/  IMAD R7, R7, 0x4, R0 ;  /* 0x0000000407077824 */ /* 0x008fc400078e0200 */
[----:B------:R-:W-:Y:S02]  /*0090*/  IMAD.MOV.U32 R0, RZ, RZ, RZ ;  /* 0x000000ffff007224 */ /* 0x000fe400078e00ff */
[C---:B--2---:R-:W-:Y:S01]  /*00a0*/  IMAD.WIDE R2, R7.reuse, 0x4, R2 ;  /* 0x0000000407027825 */ /* 0x044fe200078e0202 */
[----:B------:R-:W-:-:S13]  /*00b0*/  ISETP.GE.AND P0, PT, R7, 0x4, PT ;  /* 0x000000040700780c */ /* 0x000fda0003f06270 */
[----:B------:R-:W4:Y:S01]  /*00c0*/  @!P0 LDG.E R0, desc[UR4][R2.64] ;  /* 0x0000000402008981 */ /* 0x000f22000c1e1900 */
[----:B------:R-:W-:-:S04]  /*00d0*/  LOP3.LUT P0, RZ, R6, 0x1c, RZ, 0xc0, !PT ;  /* 0x0000001c06ff7812 */ /* 0x000fc8000780c0ff */
[----:B------:R-:W-:Y:S01]  /*00e0*/  ISETP.LT.AND P0, PT, R7, 0x4, !P0 ;  /* 0x000000040700780c */ /* 0x000fe20004701270 */
[----:B----4-:R-:W-:Y:S01]  /*00f0*/  FADD R6, R5, R0 ;  /* 0x0000000005067221 */ /* 0x010fe20000000000 */
[----:B------:R-:W-:-:S04]  /*0100*/  FSETP.GEU.AND P1, PT, R0, -R5, PT ;  /* 0x800000050000720b */ /* 0x000fc80003f2e000 */
[----:B------:R-:W-:-:S07]  /*0110*/  FSEL R7, R6, RZ, P1 ;  /* 0x000000ff06077208 */ /* 0x000fce0000800000 */
[----:B------:R-:W-:Y:S05]  /*0120*/  @!P0 EXIT ;  /* 0x000000000000894d */ /* 0x000fea0003800000 */
[----:B------:R-:W-:Y:S01]  /*0130*/  STG.E desc[UR4][R2.64], R7 ;  /* 0x0000000702007986 */ /* 0x000fe2000c101904 */
[----:B------:R-:W-:Y:S05]  /*0140*/  EXIT ;  /* 0x000000000000794d */ /* 0x000fea0003800000 */
.L_x_0:
[----:B------:R-:W-:-:S00]  /*0150*/  BRA `(.L_x_0) ;  /* 0xfffffffc00fc7947 */ /* 0x000fc0000383ffff */
[----:B------:R-:W-:-:S00]  /*0160*/  NOP ;  /* 0x0000000000007918 */ /* 0x000fc00000000000 */
        /* <DEDUP_REMOVED lines=9> */
.L_x_1:


//--------------------- .nv.constant0.triton_poi_fused_addmm_relu_1 --------------------------
	.section	.nv.constant0.triton_poi_fused_addmm_relu_1,"a",@progbits
	.sectionflags	@""
	.align	4
.nv.constant0.triton_poi_fused_addmm_relu_1:
	.zero		548
